//
// Generated by NVIDIA NVVM Compiler
//
// Compiler Build ID: CL-36424714
// Cuda compilation tools, release 13.0, V13.0.88
// Based on NVVM 20.0.0
//

.version 9.0
.target sm_100
.address_size 64

	// .globl	_Z11fma_latencyPfPyS0_

.visible .entry _Z11fma_latencyPfPyS0_(
	.param .u64 .ptr .align 1 _Z11fma_latencyPfPyS0__param_0,
	.param .u64 .ptr .align 1 _Z11fma_latencyPfPyS0__param_1,
	.param .u64 .ptr .align 1 _Z11fma_latencyPfPyS0__param_2
)
{
	.reg .b32 	%f<2>;
	.reg .b64 	%rd<11>;

	ld.param.u64 	%rd5, [_Z11fma_latencyPfPyS0__param_0];
	ld.param.u64 	%rd6, [_Z11fma_latencyPfPyS0__param_1];
	ld.param.u64 	%rd7, [_Z11fma_latencyPfPyS0__param_2];
	cvta.to.global.u64 	%rd8, %rd7;
	cvta.to.global.u64 	%rd9, %rd6;
	cvta.to.global.u64 	%rd10, %rd5;
	// begin inline asm
	mov.u64 %rd1, %clock64;
	// end inline asm
	// begin inline asm
	mov.u64 %rd2, %clock64;
	// end inline asm
	ld.global.f32 	%f1, [%rd10];
	membar.gl;
	// begin inline asm
	mov.u64 %rd3, %clock64;
	// end inline asm
	// begin inline asm
	mov.u64 %rd4, %clock64;
	// end inline asm
	st.global.f32 	[%rd10], %f1;
	st.global.u64 	[%rd9], %rd3;
	st.global.u64 	[%rd8], %rd4;
	ret;

}
	// .globl	_Z15fma_latency_ilpPfPyS0_
.visible .entry _Z15fma_latency_ilpPfPyS0_(
	.param .u64 .ptr .align 1 _Z15fma_latency_ilpPfPyS0__param_0,
	.param .u64 .ptr .align 1 _Z15fma_latency_ilpPfPyS0__param_1,
	.param .u64 .ptr .align 1 _Z15fma_latency_ilpPfPyS0__param_2
)
{
	.reg .b32 	%f<4>;
	.reg .b64 	%rd<11>;

	ld.param.u64 	%rd5, [_Z15fma_latency_ilpPfPyS0__param_0];
	ld.param.u64 	%rd6, [_Z15fma_latency_ilpPfPyS0__param_1];
	ld.param.u64 	%rd7, [_Z15fma_latency_ilpPfPyS0__param_2];
	cvta.to.global.u64 	%rd8, %rd7;
	cvta.to.global.u64 	%rd9, %rd6;
	cvta.to.global.u64 	%rd10, %rd5;
	// begin inline asm
	mov.u64 %rd1, %clock64;
	// end inline asm
	// begin inline asm
	mov.u64 %rd2, %clock64;
	// end inline asm
	ld.global.f32 	%f1, [%rd10];
	add.f32 	%f2, %f1, 0f3F800000;
	membar.gl;
	// begin inline asm
	mov.u64 %rd3, %clock64;
	// end inline asm
	// begin inline asm
	mov.u64 %rd4, %clock64;
	// end inline asm
	add.f32 	%f3, %f1, %f2;
	st.global.f32 	[%rd10], %f3;
	st.global.u64 	[%rd9], %rd3;
	st.global.u64 	[%rd8], %rd4;
	ret;

}
	// .globl	_Z16fma_latency_ilp2PfPyS0_
.visible .entry _Z16fma_latency_ilp2PfPyS0_(
	.param .u64 .ptr .align 1 _Z16fma_latency_ilp2PfPyS0__param_0,
	.param .u64 .ptr .align 1 _Z16fma_latency_ilp2PfPyS0__param_1,
	.param .u64 .ptr .align 1 _Z16fma_latency_ilp2PfPyS0__param_2
)
{
	.reg .b32 	%f<16>;
	.reg .b64 	%rd<11>;

	ld.param.u64 	%rd5, [_Z16fma_latency_ilp2PfPyS0__param_0];
	ld.param.u64 	%rd6, [_Z16fma_latency_ilp2PfPyS0__param_1];
	ld.param.u64 	%rd7, [_Z16fma_latency_ilp2PfPyS0__param_2];
	cvta.to.global.u64 	%rd8, %rd7;
	cvta.to.global.u64 	%rd9, %rd6;
	cvta.to.global.u64 	%rd10, %rd5;
	// begin inline asm
	mov.u64 %rd1, %clock64;
	// end inline asm
	// begin inline asm
	mov.u64 %rd2, %clock64;
	// end inline asm
	ld.global.f32 	%f1, [%rd10];
	add.f32 	%f2, %f1, 0f3F800000;
	add.f32 	%f3, %f1, 0f40000000;
	add.f32 	%f4, %f1, 0f40400000;
	add.f32 	%f5, %f1, 0f40800000;
	add.f32 	%f6, %f1, 0f40A00000;
	add.f32 	%f7, %f1, 0f40C00000;
	add.f32 	%f8, %f1, 0f40E00000;
	membar.gl;
	// begin inline asm
	mov.u64 %rd3, %clock64;
	// end inline asm
	// begin inline asm
	mov.u64 %rd4, %clock64;
	// end inline asm
	add.f32 	%f9, %f1, %f2;
	add.f32 	%f10, %f3, %f9;
	add.f32 	%f11, %f4, %f10;
	add.f32 	%f12, %f5, %f11;
	add.f32 	%f13, %f6, %f12;
	add.f32 	%f14, %f7, %f13;
	add.f32 	%f15, %f8, %f14;
	st.global.f32 	[%rd10], %f15;
	st.global.u64 	[%rd9], %rd3;
	st.global.u64 	[%rd8], %rd4;
	ret;

}


// ===== COMPILED SASS (sm_100) =====

	.target	sm_100

	.elftype	@"ET_EXEC"


//--------------------- .note.nv.tkinfo           --------------------------
	.section	.note.nv.tkinfo,"",@"SHT_NOTE"
	.sectionflags	@"SHF_NOTE_NV_TKINFO"
	.tkinfo
        /*0018*/ 	.word	0x00000002
        /*0030*/ 	.string	""
        /*0030*/ 	.string	"ptxas"
        /*0030*/ 	.string	"Cuda compilation tools, release 13.0, V13.0.88"
        /*0030*/ 	.string	"Build cuda_13.0.r13.0/compiler.36424714_0"
        /*0030*/ 	.string	"-arch sm_100 -m 64 "



//--------------------- .note.nv.cuinfo           --------------------------
	.section	.note.nv.cuinfo,"",@"SHT_NOTE"
	.sectionflags	@"SHF_NOTE_NV_CUINFO"
        /*0018*/ 	.short	0x0002
        /*001a*/ 	.short	0x0064
        /*001c*/ 	.short	0x0082
	.zero		2


//--------------------- .nv.info                  --------------------------
	.section	.nv.info,"",@"SHT_CUDA_INFO"
	.align	4


	//----- nvinfo : EIATTR_REGCOUNT
	.align		4
        /*0000*/ 	.byte	0x04, 0x2f
        /*0002*/ 	.short	(.L_1 - .L_0)
	.align		4
.L_0:
        /*0004*/ 	.word	index@(_Z11fma_latencyPfPyS0_)
        /*0008*/ 	.word	0x00000010


	//----- nvinfo : EIATTR_FRAME_SIZE
	.align		4
.L_1:
        /*000c*/ 	.byte	0x04, 0x11
        /*000e*/ 	.short	(.L_3 - .L_2)
	.align		4
.L_2:
        /*0010*/ 	.word	index@(_Z11fma_latencyPfPyS0_)
        /*0014*/ 	.word	0x00000000


	//----- nvinfo : EIATTR_REGCOUNT
	.align		4
.L_3:
        /*0018*/ 	.byte	0x04, 0x2f
        /*001a*/ 	.short	(.L_5 - .L_4)
	.align		4
.L_4:
        /*001c*/ 	.word	index@(_Z15fma_latency_ilpPfPyS0_)
        /*0020*/ 	.word	0x00000010


	//----- nvinfo : EIATTR_FRAME_SIZE
	.align		4
.L_5:
        /*0024*/ 	.byte	0x04, 0x11
        /*0026*/ 	.short	(.L_7 - .L_6)
	.align		4
.L_6:
        /*0028*/ 	.word	index@(_Z15fma_latency_ilpPfPyS0_)
        /*002c*/ 	.word	0x00000000


	//----- nvinfo : EIATTR_REGCOUNT
	.align		4
.L_7:
        /*0030*/ 	.byte	0x04, 0x2f
        /*0032*/ 	.short	(.L_9 - .L_8)
	.align		4
.L_8:
        /*0034*/ 	.word	index@(_Z16fma_latency_ilp2PfPyS0_)
        /*0038*/ 	.word	0x00000014


	//----- nvinfo : EIATTR_FRAME_SIZE
	.align		4
.L_9:
        /*003c*/ 	.byte	0x04, 0x11
        /*003e*/ 	.short	(.L_11 - .L_10)
	.align		4
.L_10:
        /*0040*/ 	.word	index@(_Z16fma_latency_ilp2PfPyS0_)
        /*0044*/ 	.word	0x00000000


	//----- nvinfo : EIATTR_MIN_STACK_SIZE
	.align		4
.L_11:
        /*0048*/ 	.byte	0x04, 0x12
        /*004a*/ 	.short	(.L_13 - .L_12)
	.align		4
.L_12:
        /*004c*/ 	.word	index@(_Z16fma_latency_ilp2PfPyS0_)
        /*0050*/ 	.word	0x00000000


	//----- nvinfo : EIATTR_MIN_STACK_SIZE
	.align		4
.L_13:
        /*0054*/ 	.byte	0x04, 0x12
        /*0056*/ 	.short	(.L_15 - .L_14)
	.align		4
.L_14:
        /*0058*/ 	.word	index@(_Z15fma_latency_ilpPfPyS0_)
        /*005c*/ 	.word	0x00000000


	//----- nvinfo : EIATTR_MIN_STACK_SIZE
	.align		4
.L_15:
        /*0060*/ 	.byte	0x04, 0x12
        /*0062*/ 	.short	(.L_17 - .L_16)
	.align		4
.L_16:
        /*0064*/ 	.word	index@(_Z11fma_latencyPfPyS0_)
        /*0068*/ 	.word	0x00000000
.L_17:


//--------------------- .nv.compat                --------------------------
	.section	.nv.compat,"",@"SHT_CUDA_COMPAT_INFO"
	.align	4
        /*0000*/ 	.byte	0x02, 0x09, 0x00, 0x00, 0x02, 0x02, 0x01, 0x00, 0x02, 0x05, 0x05, 0x00, 0x03, 0x07, 0x01, 0x01
        /*0010*/ 	.byte	0x02, 0x03, 0x00, 0x00, 0x02, 0x06, 0x01, 0x00, 0x04, 0x0b, 0x08, 0x00, 0x09, 0x00, 0x00, 0x00
        /*0020*/ 	.byte	0x00, 0x00, 0x00, 0x00


//--------------------- .nv.info._Z16fma_latency_ilp2PfPyS0_ --------------------------
	.section	.nv.info._Z16fma_latency_ilp2PfPyS0_,"",@"SHT_CUDA_INFO"
	.sectionflags	@""
	.align	4


	//----- nvinfo : EIATTR_CUDA_API_VERSION
	.align		4
        /*0000*/ 	.byte	0x04, 0x37
        /*0002*/ 	.short	(.L_19 - .L_18)
.L_18:
        /*0004*/ 	.word	0x00000082


	//----- nvinfo : EIATTR_KPARAM_INFO
	.align		4
.L_19:
        /*0008*/ 	.byte	0x04, 0x17
        /*000a*/ 	.short	(.L_21 - .L_20)
.L_20:
        /*000c*/ 	.word	0x00000000
        /*0010*/ 	.short	0x0002
        /*0012*/ 	.short	0x0010
        /*0014*/ 	.byte	0x00, 0xf5, 0x21, 0x00


	//----- nvinfo : EIATTR_KPARAM_INFO
	.align		4
.L_21:
        /*0018*/ 	.byte	0x04, 0x17
        /*001a*/ 	.short	(.L_23 - .L_22)
.L_22:
        /*001c*/ 	.word	0x00000000
        /*0020*/ 	.short	0x0001
        /*0022*/ 	.short	0x0008
        /*0024*/ 	.byte	0x00, 0xf5, 0x21, 0x00


	//----- nvinfo : EIATTR_KPARAM_INFO
	.align		4
.L_23:
        /*0028*/ 	.byte	0x04, 0x17
        /*002a*/ 	.short	(.L_25 - .L_24)
.L_24:
        /*002c*/ 	.word	0x00000000
        /*0030*/ 	.short	0x0000
        /*0032*/ 	.short	0x0000
        /*0034*/ 	.byte	0x00, 0xf5, 0x21, 0x00


	//----- nvinfo : EIATTR_SPARSE_MMA_MASK
	.align		4
.L_25:
        /*0038*/ 	.byte	0x03, 0x50
        /*003a*/ 	.short	0x0000


	//----- nvinfo : EIATTR_MAXREG_COUNT
	.align		4
        /*003c*/ 	.byte	0x03, 0x1b
        /*003e*/ 	.short	0x00ff


	//----- nvinfo : EIATTR_MERCURY_ISA_VERSION
	.align		4
        /*0040*/ 	.byte	0x03, 0x5f
        /*0042*/ 	.short	0x0101


	//----- nvinfo : EIATTR_VRC_CTA_INIT_COUNT
	.align		4
        /*0044*/ 	.byte	0x02, 0x4a
	.zero		1
	.zero		1


	//----- nvinfo : EIATTR_EXIT_INSTR_OFFSETS
	.align		4
        /*0048*/ 	.byte	0x04, 0x1c
        /*004a*/ 	.short	(.L_27 - .L_26)


	//   ....[0]....
.L_26:
        /*004c*/ 	.word	0x000001d0


	//----- nvinfo : EIATTR_CBANK_PARAM_SIZE
	.align		4
.L_27:
        /*0050*/ 	.byte	0x03, 0x19
        /*0052*/ 	.short	0x0018


	//----- nvinfo : EIATTR_PARAM_CBANK
	.align		4
        /*0054*/ 	.byte	0x04, 0x0a
        /*0056*/ 	.short	(.L_29 - .L_28)
	.align		4
.L_28:
        /*0058*/ 	.word	index@(.nv.constant0._Z16fma_latency_ilp2PfPyS0_)
        /*005c*/ 	.short	0x0380
        /*005e*/ 	.short	0x0018


	//----- nvinfo : EIATTR_SW_WAR
	.align		4
.L_29:
        /*0060*/ 	.byte	0x04, 0x36
        /*0062*/ 	.short	(.L_31 - .L_30)
.L_30:
        /*0064*/ 	.word	0x00000008
.L_31:


//--------------------- .nv.info._Z15fma_latency_ilpPfPyS0_ --------------------------
	.section	.nv.info._Z15fma_latency_ilpPfPyS0_,"",@"SHT_CUDA_INFO"
	.sectionflags	@""
	.align	4


	//----- nvinfo : EIATTR_CUDA_API_VERSION
	.align		4
        /*0000*/ 	.byte	0x04, 0x37
        /*0002*/ 	.short	(.L_33 - .L_32)
.L_32:
        /*0004*/ 	.word	0x00000082


	//----- nvinfo : EIATTR_KPARAM_INFO
	.align		4
.L_33:
        /*0008*/ 	.byte	0x04, 0x17
        /*000a*/ 	.short	(.L_35 - .L_34)
.L_34:
        /*000c*/ 	.word	0x00000000
        /*0010*/ 	.short	0x0002
        /*0012*/ 	.short	0x0010
        /*0014*/ 	.byte	0x00, 0xf5, 0x21, 0x00


	//----- nvinfo : EIATTR_KPARAM_INFO
	.align		4
.L_35:
        /*0018*/ 	.byte	0x04, 0x17
        /*001a*/ 	.short	(.L_37 - .L_36)
.L_36:
        /*001c*/ 	.word	0x00000000
        /*0020*/ 	.short	0x0001
        /*0022*/ 	.short	0x0008
        /*0024*/ 	.byte	0x00, 0xf5, 0x21, 0x00


	//----- nvinfo : EIATTR_KPARAM_INFO
	.align		4
.L_37:
        /*0028*/ 	.byte	0x04, 0x17
        /*002a*/ 	.short	(.L_39 - .L_38)
.L_38:
        /*002c*/ 	.word	0x00000000
        /*0030*/ 	.short	0x0000
        /*0032*/ 	.short	0x0000
        /*0034*/ 	.byte	0x00, 0xf5, 0x21, 0x00


	//----- nvinfo : EIATTR_SPARSE_MMA_MASK
	.align		4
.L_39:
        /*0038*/ 	.byte	0x03, 0x50
        /*003a*/ 	.short	0x0000


	//----- nvinfo : EIATTR_MAXREG_COUNT
	.align		4
        /*003c*/ 	.byte	0x03, 0x1b
        /*003e*/ 	.short	0x00ff


	//----- nvinfo : EIATTR_MERCURY_ISA_VERSION
	.align		4
        /*0040*/ 	.byte	0x03, 0x5f
        /*0042*/ 	.short	0x0101


	//----- nvinfo : EIATTR_VRC_CTA_INIT_COUNT
	.align		4
        /*0044*/ 	.byte	0x02, 0x4a
	.zero		1
	.zero		1


	//----- nvinfo : EIATTR_EXIT_INSTR_OFFSETS
	.align		4
        /*0048*/ 	.byte	0x04, 0x1c
        /*004a*/ 	.short	(.L_41 - .L_40)


	//   ....[0]....
.L_40:
        /*004c*/ 	.word	0x00000110


	//----- nvinfo : EIATTR_CBANK_PARAM_SIZE
	.align		4
.L_41:
        /*0050*/ 	.byte	0x03, 0x19
        /*0052*/ 	.short	0x0018


	//----- nvinfo : EIATTR_PARAM_CBANK
	.align		4
        /*0054*/ 	.byte	0x04, 0x0a
        /*0056*/ 	.short	(.L_43 - .L_42)
	.align		4
.L_42:
        /*0058*/ 	.word	index@(.nv.constant0._Z15fma_latency_ilpPfPyS0_)
        /*005c*/ 	.short	0x0380
        /*005e*/ 	.short	0x0018


	//----- nvinfo : EIATTR_SW_WAR
	.align		4
.L_43:
        /*0060*/ 	.byte	0x04, 0x36
        /*0062*/ 	.short	(.L_45 - .L_44)
.L_44:
        /*0064*/ 	.word	0x00000008
.L_45:


//--------------------- .nv.info._Z11fma_latencyPfPyS0_ --------------------------
	.section	.nv.info._Z11fma_latencyPfPyS0_,"",@"SHT_CUDA_INFO"
	.sectionflags	@""
	.align	4


	//----- nvinfo : EIATTR_CUDA_API_VERSION
	.align		4
        /*0000*/ 	.byte	0x04, 0x37
        /*0002*/ 	.short	(.L_47 - .L_46)
.L_46:
        /*0004*/ 	.word	0x00000082


	//----- nvinfo : EIATTR_KPARAM_INFO
	.align		4
.L_47:
        /*0008*/ 	.byte	0x04, 0x17
        /*000a*/ 	.short	(.L_49 - .L_48)
.L_48:
        /*000c*/ 	.word	0x00000000
        /*0010*/ 	.short	0x0002
        /*0012*/ 	.short	0x0010
        /*0014*/ 	.byte	0x00, 0xf5, 0x21, 0x00


	//----- nvinfo : EIATTR_KPARAM_INFO
	.align		4
.L_49:
        /*0018*/ 	.byte	0x04, 0x17
        /*001a*/ 	.short	(.L_51 - .L_50)
.L_50:
        /*001c*/ 	.word	0x00000000
        /*0020*/ 	.short	0x0001
        /*0022*/ 	.short	0x0008
        /*0024*/ 	.byte	0x00, 0xf5, 0x21, 0x00


	//----- nvinfo : EIATTR_KPARAM_INFO
	.align		4
.L_51:
        /*0028*/ 	.byte	0x04, 0x17
        /*002a*/ 	.short	(.L_53 - .L_52)
.L_52:
        /*002c*/ 	.word	0x00000000
        /*0030*/ 	.short	0x0000
        /*0032*/ 	.short	0x0000
        /*0034*/ 	.byte	0x00, 0xf5, 0x21, 0x00


	//----- nvinfo : EIATTR_SPARSE_MMA_MASK
	.align		4
.L_53:
        /*0038*/ 	.byte	0x03, 0x50
        /*003a*/ 	.short	0x0000


	//----- nvinfo : EIATTR_MAXREG_COUNT
	.align		4
        /*003c*/ 	.byte	0x03, 0x1b
        /*003e*/ 	.short	0x00ff


	//----- nvinfo : EIATTR_MERCURY_ISA_VERSION
	.align		4
        /*0040*/ 	.byte	0x03, 0x5f
        /*0042*/ 	.short	0x0101


	//----- nvinfo : EIATTR_VRC_CTA_INIT_COUNT
	.align		4
        /*0044*/ 	.byte	0x02, 0x4a
	.zero		1
	.zero		1


	//----- nvinfo : EIATTR_EXIT_INSTR_OFFSETS
	.align		4
        /*0048*/ 	.byte	0x04, 0x1c
        /*004a*/ 	.short	(.L_55 - .L_54)


	//   ....[0]....
.L_54:
        /*004c*/ 	.word	0x000000f0


	//----- nvinfo : EIATTR_CBANK_PARAM_SIZE
	.align		4
.L_55:
        /*0050*/ 	.byte	0x03, 0x19
        /*0052*/ 	.short	0x0018


	//----- nvinfo : EIATTR_PARAM_CBANK
	.align		4
        /*0054*/ 	.byte	0x04, 0x0a
        /*0056*/ 	.short	(.L_57 - .L_56)
	.align		4
.L_56:
        /*0058*/ 	.word	index@(.nv.constant0._Z11fma_latencyPfPyS0_)
        /*005c*/ 	.short	0x0380
        /*005e*/ 	.short	0x0018


	//----- nvinfo : EIATTR_SW_WAR
	.align		4
.L_57:
        /*0060*/ 	.byte	0x04, 0x36
        /*0062*/ 	.short	(.L_59 - .L_58)
.L_58:
        /*0064*/ 	.word	0x00000008
.L_59:


//--------------------- .nv.callgraph             --------------------------
	.section	.nv.callgraph,"",@"SHT_CUDA_CALLGRAPH"
	.align	4
	.sectionentsize	8
	.align		4
        /*0000*/ 	.word	0x00000000
	.align		4
        /*0004*/ 	.word	0xffffffff
	.align		4
        /*0008*/ 	.word	0x00000000
	.align		4
        /*000c*/ 	.word	0xfffffffe
	.align		4
        /*0010*/ 	.word	0x00000000
	.align		4
        /*0014*/ 	.word	0xfffffffd
	.align		4
        /*0018*/ 	.word	0x00000000
	.align		4
        /*001c*/ 	.word	0xfffffffc


//--------------------- .text._Z16fma_latency_ilp2PfPyS0_ --------------------------
	.section	.text._Z16fma_latency_ilp2PfPyS0_,"ax",@progbits
	.align	128
        .global         _Z16fma_latency_ilp2PfPyS0_
        .type           _Z16fma_latency_ilp2PfPyS0_,@function
        .size           _Z16fma_latency_ilp2PfPyS0_,(.L_x_3 - _Z16fma_latency_ilp2PfPyS0_)
        .other          _Z16fma_latency_ilp2PfPyS0_,@"STO_CUDA_ENTRY STV_DEFAULT"
_Z16fma_latency_ilp2PfPyS0_:
.text._Z16fma_latency_ilp2PfPyS0_:
[----:B------:R-:W-:Y:S08]  /*0000*/  LDC R1, c[0x0][0x37c] ;  /* 0x0000df00ff017b82 */ /* 0x000ff00000000800 */
[----:B------:R-:W0:Y:S01]  /*0010*/  LDC.64 R6, c[0x0][0x380] ;  /* 0x0000e000ff067b82 */ /* 0x000e220000000a00 */
[----:B------:R-:W0:Y:S02]  /*0020*/  LDCU.64 UR4, c[0x0][0x358] ;  /* 0x00006b00ff0477ac */ /* 0x000e240008000a00 */
[----:B0-----:R-:W2:Y:S02]  /*0030*/  LDG.E R0, desc[UR4][R6.64] ;  /* 0x0000000406007981 */ /* 0x001ea4000c1e1900 */
[C---:B--2---:R-:W-:Y:S01]  /*0040*/  FADD R9, R0.reuse, 1 ;  /* 0x3f80000000097421 */ /* 0x044fe20000000000 */
[C---:B------:R-:W-:Y:S01]  /*0050*/  FADD R8, R0.reuse, 2 ;  /* 0x4000000000087421 */ /* 0x040fe20000000000 */
[C---:B------:R-:W-:Y:S01]  /*0060*/  FADD R12, R0.reuse, 3 ;  /* 0x40400000000c7421 */ /* 0x040fe20000000000 */
[C---:B------:R-:W-:Y:S01]  /*0070*/  FADD R13, R0.reuse, 4 ;  /* 0x40800000000d7421 */ /* 0x040fe20000000000 */
[C---:B------:R-:W-:Y:S01]  /*0080*/  FADD R14, R0.reuse, 5 ;  /* 0x40a00000000e7421 */ /* 0x040fe20000000000 */
[C---:B------:R-:W-:Y:S01]  /*0090*/  FADD R15, R0.reuse, 6 ;  /* 0x40c00000000f7421 */ /* 0x040fe20000000000 */
[----:B------:R-:W-:Y:S01]  /*00a0*/  FADD R16, R0, 7 ;  /* 0x40e0000000107421 */ /* 0x000fe20000000000 */
[----:B------:R-:W-:Y:S06]  /*00b0*/  MEMBAR.SC.GPU ;  /* 0x0000000000007992 */ /* 0x000fec0000002000 */
[----:B------:R-:W-:-:S00]  /*00c0*/  ERRBAR ;  /* 0x00000000000079ab */ /* 0x000fc00000000000 */
[----:B------:R-:W-:Y:S06]  /*00d0*/  CGAERRBAR ;  /* 0x00000000000075ab */ /* 0x000fec0000000000 */
[----:B------:R-:W-:Y:S01]  /*00e0*/  CCTL.IVALL ;  /* 0x00000000ff00798f */ /* 0x000fe20002000000 */
[----:B------:R-:W-:Y:S02]  /*00f0*/  CS2R R4, SR_CLOCKLO ;  /* 0x0000000000047805 */ /* 0x000fe40000015000 */
[----:B------:R-:W-:Y:S01]  /*0100*/  CS2R R2, SR_CLOCKLO ;  /* 0x0000000000027805 */ /* 0x000fe20000015000 */
[----:B------:R-:W-:Y:S01]  /*0110*/  FADD R9, R0, R9 ;  /* 0x0000000900097221 */ /* 0x000fe20000000000 */
[----:B------:R-:W0:Y:S03]  /*0120*/  LDC.64 R10, c[0x0][0x388] ;  /* 0x0000e200ff0a7b82 */ /* 0x000e260000000a00 */
[----:B------:R-:W-:-:S04]  /*0130*/  FADD R17, R8, R9 ;  /* 0x0000000908117221 */ /* 0x000fc80000000000 */
[----:B------:R-:W-:Y:S01]  /*0140*/  FADD R12, R12, R17 ;  /* 0x000000110c0c7221 */ /* 0x000fe20000000000 */
[----:B------:R-:W1:Y:S03]  /*0150*/  LDC.64 R8, c[0x0][0x390] ;  /* 0x0000e400ff087b82 */ /* 0x000e660000000a00 */
[----:B------:R-:W-:-:S04]  /*0160*/  FADD R13, R13, R12 ;  /* 0x0000000c0d0d7221 */ /* 0x000fc80000000000 */
[----:B------:R-:W-:-:S04]  /*0170*/  FADD R14, R14, R13 ;  /* 0x0000000d0e0e7221 */ /* 0x000fc80000000000 */
[----:B------:R-:W-:-:S04]  /*0180*/  FADD R15, R15, R14 ;  /* 0x0000000e0f0f7221 */ /* 0x000fc80000000000 */
[----:B------:R-:W-:-:S05]  /*0190*/  FADD R15, R16, R15 ;  /* 0x0000000f100f7221 */ /* 0x000fca0000000000 */
[----:B------:R-:W-:Y:S04]  /*01a0*/  STG.E desc[UR4][R6.64], R15 ;  /* 0x0000000f06007986 */ /* 0x000fe8000c101904 */
[----:B0-----:R-:W-:Y:S04]  /*01b0*/  STG.E.64 desc[UR4][R10.64], R4 ;  /* 0x000000040a007986 */ /* 0x001fe8000c101b04 */
[----:B-1----:R-:W-:Y:S01]  /*01c0*/  STG.E.64 desc[UR4][R8.64], R2 ;  /* 0x0000000208007986 */ /* 0x002fe2000c101b04 */
[----:B------:R-:W-:Y:S05]  /*01d0*/  EXIT ;  /* 0x000000000000794d */ /* 0x000fea0003800000 */
.L_x_0:
[----:B------:R-:W-:-:S00]  /*01e0*/  BRA `(.L_x_0) ;  /* 0xfffffffc00fc7947 */ /* 0x000fc0000383ffff */
[----:B------:R-:W-:-:S00]  /*01f0*/  NOP ;  /* 0x0000000000007918 */ /* 0x000fc00000000000 */
        /* <DEDUP_REMOVED lines=8> */
.L_x_3:


//--------------------- .text._Z15fma_latency_ilpPfPyS0_ --------------------------
	.section	.text._Z15fma_latency_ilpPfPyS0_,"ax",@progbits
	.align	128
        .global         _Z15fma_latency_ilpPfPyS0_
        .type           _Z15fma_latency_ilpPfPyS0_,@function
        .size           _Z15fma_latency_ilpPfPyS0_,(.L_x_4 - _Z15fma_latency_ilpPfPyS0_)
        .other          _Z15fma_latency_ilpPfPyS0_,@"STO_CUDA_ENTRY STV_DEFAULT"
_Z15fma_latency_ilpPfPyS0_:
.text._Z15fma_latency_ilpPfPyS0_:
[----:B------:R-:W-:Y:S08]  /*0000*/  LDC R1, c[0x0][0x37c] ;  /* 0x0000df00ff017b82 */ /* 0x000ff00000000800 */
[----:B------:R-:W0:Y:S01]  /*0010*/  LDC.64 R2, c[0x0][0x380] ;  /* 0x0000e000ff027b82 */ /* 0x000e220000000a00 */
[----:B------:R-:W0:Y:S02]  /*0020*/  LDCU.64 UR4, c[0x0][0x358] ;  /* 0x00006b00ff0477ac */ /* 0x000e240008000a00 */
[----:B0-----:R-:W2:Y:S02]  /*0030*/  LDG.E R0, desc[UR4][R2.64] ;  /* 0x0000000402007981 */ /* 0x001ea4000c1e1900 */
[----:B--2---:R-:W-:Y:S01]  /*0040*/  FADD R13, R0, 1 ;  /* 0x3f800000000d7421 */ /* 0x004fe20000000000 */
[----:B------:R-:W-:Y:S06]  /*0050*/  MEMBAR.SC.GPU ;  /* 0x0000000000007992 */ /* 0x000fec0000002000 */
[----:B------:R-:W-:-:S00]  /*0060*/  ERRBAR ;  /* 0x00000000000079ab */ /* 0x000fc00000000000 */
[----:B------:R-:W-:Y:S06]  /*0070*/  CGAERRBAR ;  /* 0x00000000000075ab */ /* 0x000fec0000000000 */
[----:B------:R-:W-:Y:S01]  /*0080*/  CCTL.IVALL ;  /* 0x00000000ff00798f */ /* 0x000fe20002000000 */
[----:B------:R-:W-:Y:S02]  /*0090*/  CS2R R8, SR_CLOCKLO ;  /* 0x0000000000087805 */ /* 0x000fe40000015000 */
[----:B------:R-:W-:Y:S01]  /*00a0*/  CS2R R10, SR_CLOCKLO ;  /* 0x00000000000a7805 */ /* 0x000fe20000015000 */
[----:B------:R-:W0:Y:S01]  /*00b0*/  LDC.64 R4, c[0x0][0x388] ;  /* 0x0000e200ff047b82 */ /* 0x000e220000000a00 */
[----:B------:R-:W-:-:S05]  /*00c0*/  FADD R13, R0, R13 ;  /* 0x0000000d000d7221 */ /* 0x000fca0000000000 */
[----:B------:R-:W-:Y:S02]  /*00d0*/  STG.E desc[UR4][R2.64], R13 ;  /* 0x0000000d02007986 */ /* 0x000fe4000c101904 */
[----:B------:R-:W1:Y:S02]  /*00e0*/  LDC.64 R6, c[0x0][0x390] ;  /* 0x0000e400ff067b82 */ /* 0x000e640000000a00 */
[----:B0-----:R-:W-:Y:S04]  /*00f0*/  STG.E.64 desc[UR4][R4.64], R8 ;  /* 0x0000000804007986 */ /* 0x001fe8000c101b04 */
[----:B-1----:R-:W-:Y:S01]  /*0100*/  STG.E.64 desc[UR4][R6.64], R10 ;  /* 0x0000000a06007986 */ /* 0x002fe2000c101b04 */
[----:B------:R-:W-:Y:S05]  /*0110*/  EXIT ;  /* 0x000000000000794d */ /* 0x000fea0003800000 */
.L_x_1:
        /* <DEDUP_REMOVED lines=14> */
.L_x_4:


//--------------------- .text._Z11fma_latencyPfPyS0_ --------------------------
	.section	.text._Z11fma_latencyPfPyS0_,"ax",@progbits
	.align	128
        .global         _Z11fma_latencyPfPyS0_
        .type           _Z11fma_latencyPfPyS0_,@function
        .size           _Z11fma_latencyPfPyS0_,(.L_x_5 - _Z11fma_latencyPfPyS0_)
        .other          _Z11fma_latencyPfPyS0_,@"STO_CUDA_ENTRY STV_DEFAULT"
_Z11fma_latencyPfPyS0_:
.text._Z11fma_latencyPfPyS0_:
[----:B------:R-:W-:Y:S08]  /*0000*/  LDC R1, c[0x0][0x37c] ;  /* 0x0000df00ff017b82 */ /* 0x000ff00000000800 */
[----:B------:R-:W0:Y:S01]  /*0010*/  LDC.64 R2, c[0x0][0x380] ;  /* 0x0000e000ff027b82 */ /* 0x000e220000000a00 */
[----:B------:R-:W0:Y:S02]  /*0020*/  LDCU.64 UR4, c[0x0][0x358] ;  /* 0x00006b00ff0477ac */ /* 0x000e240008000a00 */
[----:B0-----:R-:W2:Y:S01]  /*0030*/  LDG.E R13, desc[UR4][R2.64] ;  /* 0x00000004020d7981 */ /* 0x001ea2000c1e1900 */
[----:B------:R-:W-:Y:S06]  /*0040*/  MEMBAR.SC.GPU ;  /* 0x0000000000007992 */ /* 0x000fec0000002000 */
[----:B------:R-:W-:-:S00]  /*0050*/  ERRBAR ;  /* 0x00000000000079ab */ /* 0x000fc00000000000 */
[----:B------:R-:W-:Y:S06]  /*0060*/  CGAERRBAR ;  /* 0x00000000000075ab */ /* 0x000fec0000000000 */
[----:B------:R-:W-:Y:S01]  /*0070*/  CCTL.IVALL ;  /* 0x00000000ff00798f */ /* 0x000fe20002000000 */
[----:B------:R-:W-:Y:S02]  /*0080*/  CS2R R8, SR_CLOCKLO ;  /* 0x0000000000087805 */ /* 0x000fe40000015000 */
[----:B------:R-:W-:Y:S01]  /*0090*/  CS2R R10, SR_CLOCKLO ;  /* 0x00000000000a7805 */ /* 0x000fe20000015000 */
[----:B------:R-:W0:Y:S01]  /*00a0*/  LDC.64 R4, c[0x0][0x388] ;  /* 0x0000e200ff047b82 */ /* 0x000e220000000a00 */
[----:B--2---:R-:W-:Y:S07]  /*00b0*/  STG.E desc[UR4][R2.64], R13 ;  /* 0x0000000d02007986 */ /* 0x004fee000c101904 */
[----:B------:R-:W1:Y:S01]  /*00c0*/  LDC.64 R6, c[0x0][0x390] ;  /* 0x0000e400ff067b82 */ /* 0x000e620000000a00 */
[----:B0-----:R-:W-:Y:S04]  /*00d0*/  STG.E.64 desc[UR4][R4.64], R8 ;  /* 0x0000000804007986 */ /* 0x001fe8000c101b04 */
[----:B-1----:R-:W-:Y:S01]  /*00e0*/  STG.E.64 desc[UR4][R6.64], R10 ;  /* 0x0000000a06007986 */ /* 0x002fe2000c101b04 */
[----:B------:R-:W-:Y:S05]  /*00f0*/  EXIT ;  /* 0x000000000000794d */ /* 0x000fea0003800000 */
.L_x_2:
        /* <DEDUP_REMOVED lines=16> */
.L_x_5:


//--------------------- .nv.shared.reserved.0     --------------------------
	.section	.nv.shared.reserved.0,"aw",@nobits
	.weak		__nv_reservedSMEM_offset_0_alias
	.size		__nv_reservedSMEM_offset_0_alias, 0, 64
	.other		__nv_reservedSMEM_offset_0_alias,@"STO_CUDA_RESERVED_SHARED STV_DEFAULT"
__nv_reservedSMEM_offset_0_alias:
	.zero		0
	.zero		64


//--------------------- .nv.constant0._Z16fma_latency_ilp2PfPyS0_ --------------------------
	.section	.nv.constant0._Z16fma_latency_ilp2PfPyS0_,"a",@progbits
	.sectionflags	@""
	.align	4
.nv.constant0._Z16fma_latency_ilp2PfPyS0_:
	.zero		920


//--------------------- .nv.constant0._Z15fma_latency_ilpPfPyS0_ --------------------------
	.section	.nv.constant0._Z15fma_latency_ilpPfPyS0_,"a",@progbits
	.sectionflags	@""
	.align	4
.nv.constant0._Z15fma_latency_ilpPfPyS0_:
	.zero		920


//--------------------- .nv.constant0._Z11fma_latencyPfPyS0_ --------------------------
	.section	.nv.constant0._Z11fma_latencyPfPyS0_,"a",@progbits
	.sectionflags	@""
	.align	4
.nv.constant0._Z11fma_latencyPfPyS0_:
	.zero		920


//--------------------- SYMBOLS --------------------------

	.type		.nv.reservedSmem.offset0,@object
	.size		.nv.reservedSmem.offset0,0x4
